	.headerflags	@"EF_CUDA_TEXMODE_UNIFIED EF_CUDA_64BIT_ADDRESS EF_CUDA_SM86 EF_CUDA_VIRTUAL_SM(EF_CUDA_SM86)"
	.elftype	@"ET_EXEC"


//--------------------- .nv.info                  --------------------------
	.section	.nv.info,"",@"SHT_CUDA_INFO"
	.align	4


	//----- nvinfo : EIATTR_REGCOUNT
	.align		4
        /*0000*/ 	.byte	0x04, 0x2f
        /*0002*/ 	.short	(.L_1 - .L_0)
	.align		4
.L_0:
        /*0004*/ 	.word	index@(triton_red_fused_addmm_0)
        /*0008*/ 	.word	0x0000001e


	//----- nvinfo : EIATTR_MIN_STACK_SIZE
	.align		4
.L_1:
        /*000c*/ 	.byte	0x04, 0x12
        /*000e*/ 	.short	(.L_3 - .L_2)
	.align		4
.L_2:
        /*0010*/ 	.word	index@(triton_red_fused_addmm_0)
        /*0014*/ 	.word	0x00000000


	//----- nvinfo : EIATTR_FRAME_SIZE
	.align		4
.L_3:
        /*0018*/ 	.byte	0x04, 0x11
        /*001a*/ 	.short	(.L_5 - .L_4)
	.align		4
.L_4:
        /*001c*/ 	.word	index@(triton_red_fused_addmm_0)
        /*0020*/ 	.word	0x00000000


	//----- nvinfo : EIATTR_MIN_STACK_SIZE
	.align		4
.L_5:
        /*0024*/ 	.byte	0x04, 0x12
        /*0026*/ 	.short	(.L_7 - .L_6)
	.align		4
.L_6:
        /*0028*/ 	.word	index@(triton_red_fused_addmm_0)
        /*002c*/ 	.word	0x00000000
.L_7:


//--------------------- .nv.info.triton_red_fused_addmm_0 --------------------------
	.section	.nv.info.triton_red_fused_addmm_0,"",@"SHT_CUDA_INFO"
	.sectionflags	@""
	.align	4


	//----- nvinfo : EIATTR_CUDA_API_VERSION
	.align		4
        /*0000*/ 	.byte	0x04, 0x37
        /*0002*/ 	.short	(.L_9 - .L_8)
.L_8:
        /*0004*/ 	.word	0x0000007c


	//----- nvinfo : EIATTR_SW2861232_WAR
	.align		4
.L_9:
        /*0008*/ 	.byte	0x01, 0x35
	.zero		2


	//----- nvinfo : EIATTR_PARAM_CBANK
	.align		4
        /*000c*/ 	.byte	0x04, 0x0a
        /*000e*/ 	.short	(.L_11 - .L_10)
	.align		4
.L_10:
        /*0010*/ 	.word	index@(.nv.constant0.triton_red_fused_addmm_0)
        /*0014*/ 	.short	0x0160
        /*0016*/ 	.short	0x0028


	//----- nvinfo : EIATTR_CBANK_PARAM_SIZE
	.align		4
.L_11:
        /*0018*/ 	.byte	0x03, 0x19
        /*001a*/ 	.short	0x0028


	//----- nvinfo : EIATTR_KPARAM_INFO
	.align		4
        /*001c*/ 	.byte	0x04, 0x17
        /*001e*/ 	.short	(.L_13 - .L_12)
.L_12:
        /*0020*/ 	.word	0x00000000
        /*0024*/ 	.short	0x0005
        /*0026*/ 	.short	0x0020
        /*0028*/ 	.byte	0x00, 0xf4, 0x21, 0x00


	//----- nvinfo : EIATTR_KPARAM_INFO
	.align		4
.L_13:
        /*002c*/ 	.byte	0x04, 0x17
        /*002e*/ 	.short	(.L_15 - .L_14)
.L_14:
        /*0030*/ 	.word	0x00000000
        /*0034*/ 	.short	0x0004
        /*0036*/ 	.short	0x001c
        /*0038*/ 	.byte	0x00, 0xf0, 0x11, 0x00


	//----- nvinfo : EIATTR_KPARAM_INFO
	.align		4
.L_15:
        /*003c*/ 	.byte	0x04, 0x17
        /*003e*/ 	.short	(.L_17 - .L_16)
.L_16:
        /*0040*/ 	.word	0x00000000
        /*0044*/ 	.short	0x0003
        /*0046*/ 	.short	0x0018
        /*0048*/ 	.byte	0x00, 0xf0, 0x11, 0x00


	//----- nvinfo : EIATTR_KPARAM_INFO
	.align		4
.L_17:
        /*004c*/ 	.byte	0x04, 0x17
        /*004e*/ 	.short	(.L_19 - .L_18)
.L_18:
        /*0050*/ 	.word	0x00000000
        /*0054*/ 	.short	0x0002
        /*0056*/ 	.short	0x0010
        /*0058*/ 	.byte	0x00, 0xf4, 0x21, 0x00


	//----- nvinfo : EIATTR_KPARAM_INFO
	.align		4
.L_19:
        /*005c*/ 	.byte	0x04, 0x17
        /*005e*/ 	.short	(.L_21 - .L_20)
.L_20:
        /*0060*/ 	.word	0x00000000
        /*0064*/ 	.short	0x0001
        /*0066*/ 	.short	0x0008
        /*0068*/ 	.byte	0x00, 0xf4, 0x21, 0x00


	//----- nvinfo : EIATTR_KPARAM_INFO
	.align		4
.L_21:
        /*006c*/ 	.byte	0x04, 0x17
        /*006e*/ 	.short	(.L_23 - .L_22)
.L_22:
        /*0070*/ 	.word	0x00000000
        /*0074*/ 	.short	0x0000
        /*0076*/ 	.short	0x0000
        /*0078*/ 	.byte	0x00, 0xf4, 0x21, 0x00


	//----- nvinfo : EIATTR_MAXREG_COUNT
	.align		4
.L_23:
        /*007c*/ 	.byte	0x03, 0x1b
        /*007e*/ 	.short	0x0080


	//----- nvinfo : EIATTR_COOP_GROUP_MASK_REGIDS
	.align		4
        /*0080*/ 	.byte	0x04, 0x29
        /*0082*/ 	.short	(.L_25 - .L_24)


	//   ....[0]....
.L_24:
        /*0084*/ 	.word	0xffffffff


	//   ....[1]....
        /*0088*/ 	.word	0xffffffff


	//   ....[2]....
        /*008c*/ 	.word	0xffffffff


	//   ....[3]....
        /*0090*/ 	.word	0xffffffff


	//   ....[4]....
        /*0094*/ 	.word	0xffffffff


	//   ....[5]....
        /*0098*/ 	.word	0xffffffff


	//   ....[6]....
        /*009c*/ 	.word	0xffffffff


	//   ....[7]....
        /*00a0*/ 	.word	0xffffffff


	//   ....[8]....
        /*00a4*/ 	.word	0xffffffff


	//----- nvinfo : EIATTR_COOP_GROUP_INSTR_OFFSETS
	.align		4
.L_25:
        /*00a8*/ 	.byte	0x04, 0x28
        /*00aa*/ 	.short	(.L_27 - .L_26)


	//   ....[0]....
.L_26:
        /*00ac*/ 	.word	0x00000870


	//   ....[1]....
        /*00b0*/ 	.word	0x000008c0


	//   ....[2]....
        /*00b4*/ 	.word	0x000008f0


	//   ....[3]....
        /*00b8*/ 	.word	0x00000910


	//   ....[4]....
        /*00bc*/ 	.word	0x00000930


	//   ....[5]....
        /*00c0*/ 	.word	0x000009c0


	//   ....[6]....
        /*00c4*/ 	.word	0x000009e0


	//   ....[7]....
        /*00c8*/ 	.word	0x00000a00


	//   ....[8]....
        /*00cc*/ 	.word	0x00000a20


	//----- nvinfo : EIATTR_EXIT_INSTR_OFFSETS
	.align		4
.L_27:
        /*00d0*/ 	.byte	0x04, 0x1c
        /*00d2*/ 	.short	(.L_29 - .L_28)


	//   ....[0]....
.L_28:
        /*00d4*/ 	.word	0x00000a60


	//   ....[1]....
        /*00d8*/ 	.word	0x00000ab0


	//----- nvinfo : EIATTR_REQNTID
	.align		4
.L_29:
        /*00dc*/ 	.byte	0x04, 0x10
        /*00de*/ 	.short	(.L_31 - .L_30)
.L_30:
        /*00e0*/ 	.word	0x00000200
        /*00e4*/ 	.word	0x00000001
        /*00e8*/ 	.word	0x00000001
.L_31:


//--------------------- .nv.callgraph             --------------------------
	.section	.nv.callgraph,"",@"SHT_CUDA_CALLGRAPH"
	.align	4
	.sectionentsize	8
	.align		4
        /*0000*/ 	.word	0x00000000
	.align		4
        /*0004*/ 	.word	0xffffffff
	.align		4
        /*0008*/ 	.word	0x00000000
	.align		4
        /*000c*/ 	.word	0xfffffffe
	.align		4
        /*0010*/ 	.word	0x00000000
	.align		4
        /*0014*/ 	.word	0xfffffffd
	.align		4
        /*0018*/ 	.word	0x00000000
	.align		4
        /*001c*/ 	.word	0xfffffffc


//--------------------- .nv.rel.action            --------------------------
	.section	.nv.rel.action,"",@"SHT_CUDA_RELOCINFO"
	.align	8
	.sectionentsize	8
        /*0000*/ 	.byte	0x73, 0x00, 0x00, 0x00, 0x00, 0x00, 0x00, 0x00, 0x00, 0x00, 0x00, 0x11, 0x25, 0x00, 0x05, 0x36


//--------------------- .nv.constant0.triton_red_fused_addmm_0 --------------------------
	.section	.nv.constant0.triton_red_fused_addmm_0,"a",@progbits
	.sectionflags	@""
	.align	4
.nv.constant0.triton_red_fused_addmm_0:
	.zero		392


//--------------------- .text.triton_red_fused_addmm_0 --------------------------
	.section	.text.triton_red_fused_addmm_0,"ax",@progbits
	.sectionflags	@"SHF_BARRIERS=1"
	.sectioninfo	@"SHI_REGISTERS=30"
	.align	128
        .global         triton_red_fused_addmm_0
        .type           triton_red_fused_addmm_0,@function
        .size           triton_red_fused_addmm_0,(.L_x_2 - triton_red_fused_addmm_0)
        .other          triton_red_fused_addmm_0,@"STO_CUDA_ENTRY STV_DEFAULT"
triton_red_fused_addmm_0:
.text.triton_red_fused_addmm_0:
[----:B------:R-:W-:Y:S02]  /*0000*/  MOV R1, c[0x0][0x28] ;  /* 0x00000a0000017a02 */ /* 0x000fe40000000f00 */
[----:B------:R-:W0:Y:S01]  /*0010*/  S2R R2, SR_CTAID.X ;  /* 0x0000000000027919 */ /* 0x000e220000002500 */
[----:B------:R-:W-:-:S03]  /*0020*/  ULDC.64 UR4, c[0x0][0x118] ;  /* 0x0000460000047ab9 */ /* 0x000fc60000000a00 */
[----:B------:R-:W1:Y:S01]  /*0030*/  S2R R3, SR_TID.X ;  /* 0x0000000000037919 */ /* 0x000e620000002100 */
[----:B0-----:R-:W-:Y:S02]  /*0040*/  ISETP.GE.AND P0, PT, R2, 0x2400, PT ;  /* 0x000024000200780c */ /* 0x001fe40003f06270 */
[----:B-1----:R-:W-:-:S11]  /*0050*/  LOP3.LUT R4, R3, 0x1ff, RZ, 0xc0, !PT ;  /* 0x000001ff03047812 */ /* 0x002fd600078ec0ff */
[----:B------:R-:W-:Y:S01]  /*0060*/  @P0 MOV R5, RZ ;  /* 0x000000ff00050202 */ /* 0x000fe20000000f00 */
[----:B------:R-:W-:Y:S05]  /*0070*/  @P0 BRA `(.L_x_0) ;  /* 0x000007f000000947 */ /* 0x000fea0003800000 */
[----:B------:R-:W-:-:S05]  /*0080*/  MOV R27, 0x2 ;  /* 0x00000002001b7802 */ /* 0x000fca0000000f00 */
[----:B------:R-:W-:-:S05]  /*0090*/  IMAD.WIDE.U32 R10, R4, R27, c[0x0][0x160] ;  /* 0x00005800040a7625 */ /* 0x000fca00078e001b */
[----:B------:R0:W2:Y:S04]  /*00a0*/  LDG.E.EL.U16 R15, [R10.64] ;  /* 0x000000040a0f7981 */ /* 0x0000a8000c2e1500 */
[----:B------:R0:W3:Y:S04]  /*00b0*/  LDG.E.EL.U16 R14, [R10.64+0x400] ;  /* 0x000400040a0e7981 */ /* 0x0000e8000c2e1500 */
[----:B------:R0:W4:Y:S04]  /*00c0*/  LDG.E.EL.U16 R13, [R10.64+0x800] ;  /* 0x000800040a0d7981 */ /* 0x000128000c2e1500 */
[----:B------:R0:W5:Y:S04]  /*00d0*/  LDG.E.EL.U16 R9, [R10.64+0xc00] ;  /* 0x000c00040a097981 */ /* 0x000168000c2e1500 */
[----:B------:R0:W5:Y:S04]  /*00e0*/  LDG.E.EL.U16 R8, [R10.64+0x1000] ;  /* 0x001000040a087981 */ /* 0x000168000c2e1500 */
[----:B------:R0:W5:Y:S01]  /*00f0*/  LDG.E.EL.U16 R7, [R10.64+0x1400] ;  /* 0x001400040a077981 */ /* 0x000162000c2e1500 */
[----:B------:R-:W-:-:S05]  /*0100*/  IMAD R5, R2, 0xc00, RZ ;  /* 0x00000c0002057824 */ /* 0x000fca00078e02ff */
[----:B------:R-:W-:Y:S02]  /*0110*/  IADD3 R0, P0, R4, R5, RZ ;  /* 0x0000000504007210 */ /* 0x000fe40007f1e0ff */
[C---:B------:R-:W-:Y:S02]  /*0120*/  LOP3.LUT R18, R5.reuse, 0x1ff, R3, 0xf8, !PT ;  /* 0x000001ff05127812 */ /* 0x040fe400078ef803 */
[----:B------:R-:W-:Y:S02]  /*0130*/  LEA.HI.X.SX32 R17, R5, RZ, 0x1, P0 ;  /* 0x000000ff05117211 */ /* 0x000fe400000f0eff */
[----:B------:R-:W-:Y:S01]  /*0140*/  LEA R16, P0, R0, c[0x0][0x168], 0x1 ;  /* 0x00005a0000107a11 */ /* 0x000fe200078008ff */
[----:B------:R-:W-:Y:S01]  /*0150*/  IMAD.WIDE R18, R18, R27, c[0x0][0x168] ;  /* 0x00005a0012127625 */ /* 0x000fe200078e021b */
[----:B------:R-:W-:Y:S02]  /*0160*/  IADD3 R12, R4, R5, RZ ;  /* 0x00000005040c7210 */ /* 0x000fe40007ffe0ff */
[----:B------:R-:W-:-:S02]  /*0170*/  LEA.HI.X R17, R0, c[0x0][0x16c], R17, 0x1, P0 ;  /* 0x00005b0000117a11 */ /* 0x000fc400000f0c11 */
[----:B------:R1:W5:Y:S01]  /*0180*/  LDG.E.EF.U16 R0, [R18.64] ;  /* 0x0000000412007981 */ /* 0x000362000c0e1500 */
[----:B------:R-:W-:-:S03]  /*0190*/  IADD3 R20, R12, 0x400, RZ ;  /* 0x000004000c147810 */ /* 0x000fc60007ffe0ff */
[----:B------:R0:W5:Y:S01]  /*01a0*/  LDG.E.EF.U16 R5, [R16.64+0x400] ;  /* 0x0004000410057981 */ /* 0x000162000c0e1500 */
[----:B------:R-:W-:Y:S01]  /*01b0*/  IADD3 R22, R12, 0x600, RZ ;  /* 0x000006000c167810 */ /* 0x000fe20007ffe0ff */
[----:B------:R-:W-:Y:S01]  /*01c0*/  IMAD.WIDE R20, R20, R27, c[0x0][0x168] ;  /* 0x00005a0014147625 */ /* 0x000fe200078e021b */
[----:B------:R-:W-:-:S04]  /*01d0*/  IADD3 R24, R12, 0x800, RZ ;  /* 0x000008000c187810 */ /* 0x000fc80007ffe0ff */
[----:B------:R2:W5:Y:S01]  /*01e0*/  LDG.E.EF.U16 R6, [R20.64] ;  /* 0x0000000414067981 */ /* 0x000562000c0e1500 */
[----:B------:R-:W-:Y:S01]  /*01f0*/  IMAD.WIDE R22, R22, R27, c[0x0][0x168] ;  /* 0x00005a0016167625 */ /* 0x000fe200078e021b */
[----:B------:R-:W-:-:S03]  /*0200*/  IADD3 R12, R12, 0xa00, RZ ;  /* 0x00000a000c0c7810 */ /* 0x000fc60007ffe0ff */
[-C--:B------:R-:W-:Y:S01]  /*0210*/  IMAD.WIDE R24, R24, R27.reuse, c[0x0][0x168] ;  /* 0x00005a0018187625 */ /* 0x080fe200078e021b */
[----:B0-----:R0:W5:Y:S03]  /*0220*/  LDG.E.EF.U16 R10, [R22.64] ;  /* 0x00000004160a7981 */ /* 0x001166000c0e1500 */
[----:B-1----:R-:W-:Y:S01]  /*0230*/  IMAD.WIDE R18, R12, R27, c[0x0][0x168] ;  /* 0x00005a000c127625 */ /* 0x002fe200078e021b */
[----:B------:R1:W5:Y:S04]  /*0240*/  LDG.E.EF.U16 R11, [R24.64] ;  /* 0x00000004180b7981 */ /* 0x000368000c0e1500 */
[----:B------:R0:W5:Y:S01]  /*0250*/  LDG.E.EF.U16 R12, [R18.64] ;  /* 0x00000004120c7981 */ /* 0x000162000c0e1500 */
[----:B--2---:R-:W-:-:S02]  /*0260*/  SHF.L.U32 R15, R15, 0x10, RZ ;  /* 0x000000100f0f7819 */ /* 0x004fc400000006ff */
[----:B---3--:R-:W-:-:S03]  /*0270*/  SHF.L.U32 R14, R14, 0x10, RZ ;  /* 0x000000100e0e7819 */ /* 0x008fc600000006ff */
[----:B------:R-:W-:Y:S01]  /*0280*/  FADD R16, RZ, -R15 ;  /* 0x8000000fff107221 */ /* 0x000fe20000000000 */
[----:B----4-:R-:W-:-:S03]  /*0290*/  SHF.L.U32 R13, R13, 0x10, RZ ;  /* 0x000000100d0d7819 */ /* 0x010fc600000006ff */
[----:B------:R-:W-:Y:S01]  /*02a0*/  FMUL R16, R16, 1.4426950216293334961 ;  /* 0x3fb8aa3b10107820 */ /* 0x000fe20000400000 */
[----:B------:R-:W-:Y:S01]  /*02b0*/  FADD R17, RZ, -R14 ;  /* 0x8000000eff117221 */ /* 0x000fe20000000000 */
[----:B-----5:R-:W-:Y:S01]  /*02c0*/  SHF.L.U32 R9, R9, 0x10, RZ ;  /* 0x0000001009097819 */ /* 0x020fe200000006ff */
[----:B------:R-:W-:Y:S02]  /*02d0*/  FADD R20, RZ, -R13 ;  /* 0x8000000dff147221 */ /* 0x000fe40000000000 */
[----:B------:R-:W-:Y:S01]  /*02e0*/  FSETP.GEU.AND P1, PT, R16, -126, PT ;  /* 0xc2fc00001000780b */ /* 0x000fe20003f2e000 */
[----:B------:R-:W-:Y:S01]  /*02f0*/  FMUL R17, R17, 1.4426950216293334961 ;  /* 0x3fb8aa3b11117820 */ /* 0x000fe20000400000 */
[----:B------:R-:W-:Y:S01]  /*0300*/  SHF.L.U32 R8, R8, 0x10, RZ ;  /* 0x0000001008087819 */ /* 0x000fe200000006ff */
[----:B------:R-:W-:Y:S01]  /*0310*/  FMUL R20, R20, 1.4426950216293334961 ;  /* 0x3fb8aa3b14147820 */ /* 0x000fe20000400000 */
[----:B0-----:R-:W-:Y:S02]  /*0320*/  FADD R18, RZ, -R9 ;  /* 0x80000009ff127221 */ /* 0x001fe40000000000 */
[----:B------:R-:W-:Y:S01]  /*0330*/  FSETP.GEU.AND P2, PT, R17, -126, PT ;  /* 0xc2fc00001100780b */ /* 0x000fe20003f4e000 */
[----:B------:R-:W-:Y:S01]  /*0340*/  FADD R19, RZ, -R8 ;  /* 0x80000008ff137221 */ /* 0x000fe20000000000 */
[----:B------:R-:W-:Y:S01]  /*0350*/  FSETP.GEU.AND P3, PT, R20, -126, PT ;  /* 0xc2fc00001400780b */ /* 0x000fe20003f6e000 */
[----:B------:R-:W-:Y:S01]  /*0360*/  FMUL R21, R18, 1.4426950216293334961 ;  /* 0x3fb8aa3b12157820 */ /* 0x000fe20000400000 */
[----:B------:R-:W-:Y:S01]  /*0370*/  SHF.L.U32 R7, R7, 0x10, RZ ;  /* 0x0000001007077819 */ /* 0x000fe200000006ff */
[----:B------:R-:W-:-:S02]  /*0380*/  FMUL R23, R19, 1.4426950216293334961 ;  /* 0x3fb8aa3b13177820 */ /* 0x000fc40000400000 */
[----:B------:R-:W-:Y:S01]  /*0390*/  @!P1 FMUL R16, R16, 0.5 ;  /* 0x3f00000010109820 */ /* 0x000fe20000400000 */
[----:B------:R-:W-:Y:S01]  /*03a0*/  FSETP.GEU.AND P4, PT, R21, -126, PT ;  /* 0xc2fc00001500780b */ /* 0x000fe20003f8e000 */
[----:B------:R-:W-:Y:S01]  /*03b0*/  FADD R19, RZ, -R7 ;  /* 0x80000007ff137221 */ /* 0x000fe20000000000 */
[----:B------:R-:W-:-:S03]  /*03c0*/  FSETP.GEU.AND P0, PT, R23, -126, PT ;  /* 0xc2fc00001700780b */ /* 0x000fc60003f0e000 */
[----:B------:R-:W0:Y:S01]  /*03d0*/  MUFU.EX2 R16, R16 ;  /* 0x0000001000107308 */ /* 0x000e220000000800 */
[----:B------:R-:W-:Y:S01]  /*03e0*/  @!P2 FMUL R17, R17, 0.5 ;  /* 0x3f0000001111a820 */ /* 0x000fe20000400000 */
[----:B------:R-:W-:Y:S01]  /*03f0*/  @!P3 FMUL R20, R20, 0.5 ;  /* 0x3f0000001414b820 */ /* 0x000fe20000400000 */
[----:B-1----:R-:W-:Y:S01]  /*0400*/  FMUL R24, R19, 1.4426950216293334961 ;  /* 0x3fb8aa3b13187820 */ /* 0x002fe20000400000 */
[----:B------:R-:W-:-:S04]  /*0410*/  SHF.L.U32 R0, R0, 0x10, RZ ;  /* 0x0000001000007819 */ /* 0x000fc800000006ff */
[----:B------:R1:W2:Y:S01]  /*0420*/  MUFU.EX2 R18, R17 ;  /* 0x0000001100127308 */ /* 0x0002a20000000800 */
[----:B------:R-:W-:Y:S01]  /*0430*/  @!P4 FMUL R21, R21, 0.5 ;  /* 0x3f0000001515c820 */ /* 0x000fe20000400000 */
[----:B------:R-:W-:Y:S01]  /*0440*/  @!P0 FMUL R23, R23, 0.5 ;  /* 0x3f00000017178820 */ /* 0x000fe20000400000 */
[----:B------:R-:W-:Y:S01]  /*0450*/  SHF.L.U32 R5, R5, 0x10, RZ ;  /* 0x0000001005057819 */ /* 0x000fe200000006ff */
[----:B0-----:R-:W-:Y:S01]  /*0460*/  @!P1 FMUL R16, R16, R16 ;  /* 0x0000001010109220 */ /* 0x001fe20000400000 */
[----:B------:R-:W-:-:S03]  /*0470*/  FSETP.GEU.AND P1, PT, R24, -126, PT ;  /* 0xc2fc00001800780b */ /* 0x000fc60003f2e000 */
[----:B------:R-:W0:Y:S01]  /*0480*/  MUFU.EX2 R20, R20 ;  /* 0x0000001400147308 */ /* 0x000e220000000800 */
[----:B-1----:R-:W-:Y:S01]  /*0490*/  FADD R17, R16, 1 ;  /* 0x3f80000010117421 */ /* 0x002fe20000000000 */
[----:B------:R-:W-:Y:S02]  /*04a0*/  MOV R16, 0x3e800000 ;  /* 0x3e80000000107802 */ /* 0x000fe40000000f00 */
[----:B------:R-:W-:Y:S01]  /*04b0*/  SHF.L.U32 R10, R10, 0x10, RZ ;  /* 0x000000100a0a7819 */ /* 0x000fe200000006ff */
[----:B--2---:R-:W-:Y:S01]  /*04c0*/  @!P2 FMUL R18, R18, R18 ;  /* 0x000000121212a220 */ /* 0x004fe20000400000 */
[----:B------:R-:W-:Y:S02]  /*04d0*/  FSETP.GT.AND P2, PT, R17, 8.50705917302346158658e+37, PT ;  /* 0x7e8000001100780b */ /* 0x000fe40003f44000 */
[----:B------:R1:W2:Y:S01]  /*04e0*/  MUFU.EX2 R22, R21 ;  /* 0x0000001500167308 */ /* 0x0002a20000000800 */
[----:B------:R-:W-:Y:S01]  /*04f0*/  FADD R19, R18, 1 ;  /* 0x3f80000012137421 */ /* 0x000fe20000000000 */
[----:B------:R-:W-:Y:S01]  /*0500*/  FSEL R18, R16, 1, P2 ;  /* 0x3f80000010127808 */ /* 0x000fe20001000000 */
[----:B------:R-:W-:Y:S01]  /*0510*/  @!P1 FMUL R24, R24, 0.5 ;  /* 0x3f00000018189820 */ /* 0x000fe20000400000 */
[----:B------:R-:W-:-:S04]  /*0520*/  SHF.L.U32 R12, R12, 0x10, RZ ;  /* 0x000000100c0c7819 */ /* 0x000fc800000006ff */
[----:B------:R-:W3:Y:S01]  /*0530*/  MUFU.EX2 R23, R23 ;  /* 0x0000001700177308 */ /* 0x000ee20000000800 */
[----:B0-----:R-:W-:Y:S01]  /*0540*/  @!P3 FMUL R20, R20, R20 ;  /* 0x000000141414b220 */ /* 0x001fe20000400000 */
[----:B------:R-:W-:Y:S01]  /*0550*/  FSETP.GT.AND P3, PT, R19, 8.50705917302346158658e+37, PT ;  /* 0x7e8000001300780b */ /* 0x000fe20003f64000 */
[----:B------:R-:W-:Y:S02]  /*0560*/  @P2 FMUL R17, R17, 0.25 ;  /* 0x3e80000011112820 */ /* 0x000fe40000400000 */
[----:B-1----:R-:W-:Y:S01]  /*0570*/  FADD R21, R20, 1 ;  /* 0x3f80000014157421 */ /* 0x002fe20000000000 */
[----:B------:R-:W-:Y:S02]  /*0580*/  FSEL R20, R16, 1, P3 ;  /* 0x3f80000010147808 */ /* 0x000fe40001800000 */
[----:B------:R-:W0:Y:S01]  /*0590*/  MUFU.EX2 R24, R24 ;  /* 0x0000001800187308 */ /* 0x000e220000000800 */
[----:B--2---:R-:W-:Y:S01]  /*05a0*/  @!P4 FMUL R22, R22, R22 ;  /* 0x000000161616c220 */ /* 0x004fe20000400000 */
[----:B------:R-:W-:-:S03]  /*05b0*/  FSETP.GT.AND P4, PT, R21, 8.50705917302346158658e+37, PT ;  /* 0x7e8000001500780b */ /* 0x000fc60003f84000 */
[----:B------:R-:W-:Y:S02]  /*05c0*/  FADD R22, R22, 1 ;  /* 0x3f80000016167421 */ /* 0x000fe40000000000 */
[----:B------:R-:W-:Y:S01]  /*05d0*/  @P3 FMUL R19, R19, 0.25 ;  /* 0x3e80000013133820 */ /* 0x000fe20000400000 */
[----:B---3--:R-:W-:Y:S01]  /*05e0*/  @!P0 FMUL R23, R23, R23 ;  /* 0x0000001717178220 */ /* 0x008fe20000400000 */
[----:B------:R-:W1:Y:S01]  /*05f0*/  MUFU.RCP R17, R17 ;  /* 0x0000001100117308 */ /* 0x000e620000001000 */
[----:B------:R-:W-:Y:S02]  /*0600*/  FSETP.GT.AND P0, PT, R22, 8.50705917302346158658e+37, PT ;  /* 0x7e8000001600780b */ /* 0x000fe40003f04000 */
[----:B------:R-:W-:-:S03]  /*0610*/  FADD R23, R23, 1 ;  /* 0x3f80000017177421 */ /* 0x000fc60000000000 */
[----:B------:R-:W-:Y:S01]  /*0620*/  @P4 FMUL R21, R21, 0.25 ;  /* 0x3e80000015154820 */ /* 0x000fe20000400000 */
[----:B0-----:R-:W-:Y:S01]  /*0630*/  @!P1 FMUL R24, R24, R24 ;  /* 0x0000001818189220 */ /* 0x001fe20000400000 */
[----:B------:R-:W0:Y:S01]  /*0640*/  MUFU.RCP R19, R19 ;  /* 0x0000001300137308 */ /* 0x000e220000001000 */
[----:B------:R-:W-:Y:S02]  /*0650*/  FSETP.GT.AND P1, PT, R23, 8.50705917302346158658e+37, PT ;  /* 0x7e8000001700780b */ /* 0x000fe40003f24000 */
[----:B------:R-:W-:-:S03]  /*0660*/  FADD R24, R24, 1 ;  /* 0x3f80000018187421 */ /* 0x000fc60000000000 */
[----:B------:R-:W-:Y:S02]  /*0670*/  @P0 FMUL R22, R22, 0.25 ;  /* 0x3e80000016160820 */ /* 0x000fe40000400000 */
[----:B------:R-:W-:Y:S01]  /*0680*/  FSETP.GT.AND P2, PT, R24, 8.50705917302346158658e+37, PT ;  /* 0x7e8000001800780b */ /* 0x000fe20003f44000 */
[----:B------:R-:W2:Y:S01]  /*0690*/  MUFU.RCP R21, R21 ;  /* 0x0000001500157308 */ /* 0x000ea20000001000 */
[----:B-1----:R-:W-:-:S04]  /*06a0*/  FMUL R18, R17, R18 ;  /* 0x0000001211127220 */ /* 0x002fc80000400000 */
[----:B------:R-:W-:Y:S01]  /*06b0*/  @P1 FMUL R23, R23, 0.25 ;  /* 0x3e80000017171820 */ /* 0x000fe20000400000 */
[----:B------:R-:W-:Y:S01]  /*06c0*/  FMUL R15, R15, R18 ;  /* 0x000000120f0f7220 */ /* 0x000fe20000400000 */
[----:B0-----:R-:W-:Y:S01]  /*06d0*/  FMUL R19, R19, R20 ;  /* 0x0000001413137220 */ /* 0x001fe20000400000 */
[----:B------:R-:W0:Y:S01]  /*06e0*/  MUFU.RCP R22, R22 ;  /* 0x0000001600167308 */ /* 0x000e220000001000 */
[----:B------:R-:W-:Y:S01]  /*06f0*/  FSEL R18, R16, 1, P4 ;  /* 0x3f80000010127808 */ /* 0x000fe20002000000 */
[----:B------:R-:W-:Y:S01]  /*0700*/  FFMA R0, R0, R15, RZ ;  /* 0x0000000f00007223 */ /* 0x000fe200000000ff */
[----:B------:R-:W-:Y:S01]  /*0710*/  FMUL R14, R14, R19 ;  /* 0x000000130e0e7220 */ /* 0x000fe20000400000 */
[----:B------:R-:W-:Y:S01]  /*0720*/  @P2 FMUL R24, R24, 0.25 ;  /* 0x3e80000018182820 */ /* 0x000fe20000400000 */
[----:B------:R-:W-:Y:S02]  /*0730*/  FSEL R15, R16, 1, P0 ;  /* 0x3f800000100f7808 */ /* 0x000fe40000000000 */
[----:B------:R-:W-:Y:S01]  /*0740*/  FFMA R0, R5, R14, R0 ;  /* 0x0000000e05007223 */ /* 0x000fe20000000000 */
[----:B------:R-:W1:Y:S01]  /*0750*/  MUFU.RCP R23, R23 ;  /* 0x0000001700177308 */ /* 0x000e620000001000 */
[----:B--2---:R-:W-:Y:S01]  /*0760*/  FMUL R18, R21, R18 ;  /* 0x0000001215127220 */ /* 0x004fe20000400000 */
[----:B------:R-:W-:-:S03]  /*0770*/  SHF.L.U32 R5, R6, 0x10, RZ ;  /* 0x0000001006057819 */ /* 0x000fc600000006ff */
[----:B------:R-:W-:Y:S01]  /*0780*/  FMUL R18, R13, R18 ;  /* 0x000000120d127220 */ /* 0x000fe20000400000 */
[C---:B------:R-:W-:Y:S02]  /*0790*/  FSEL R13, R16.reuse, 1, P2 ;  /* 0x3f800000100d7808 */ /* 0x040fe40001000000 */
[----:B------:R-:W2:Y:S01]  /*07a0*/  MUFU.RCP R24, R24 ;  /* 0x0000001800187308 */ /* 0x000ea20000001000 */
[----:B------:R-:W-:Y:S01]  /*07b0*/  FFMA R5, R5, R18, R0 ;  /* 0x0000001205057223 */ /* 0x000fe20000000000 */
[----:B------:R-:W-:Y:S01]  /*07c0*/  FSEL R0, R16, 1, P1 ;  /* 0x3f80000010007808 */ /* 0x000fe20000800000 */
[----:B0-----:R-:W-:-:S04]  /*07d0*/  FMUL R22, R22, R15 ;  /* 0x0000000f16167220 */ /* 0x001fc80000400000 */
[----:B------:R-:W-:Y:S01]  /*07e0*/  FMUL R9, R9, R22 ;  /* 0x0000001609097220 */ /* 0x000fe20000400000 */
[----:B-1----:R-:W-:Y:S01]  /*07f0*/  FMUL R23, R23, R0 ;  /* 0x0000000017177220 */ /* 0x002fe20000400000 */
[----:B------:R-:W-:Y:S02]  /*0800*/  SHF.L.U32 R0, R11, 0x10, RZ ;  /* 0x000000100b007819 */ /* 0x000fe400000006ff */
[----:B------:R-:W-:Y:S01]  /*0810*/  FFMA R5, R10, R9, R5 ;  /* 0x000000090a057223 */ /* 0x000fe20000000005 */
[----:B------:R-:W-:Y:S01]  /*0820*/  FMUL R23, R8, R23 ;  /* 0x0000001708177220 */ /* 0x000fe20000400000 */
[----:B--2---:R-:W-:-:S03]  /*0830*/  FMUL R24, R24, R13 ;  /* 0x0000000d18187220 */ /* 0x004fc60000400000 */
[----:B------:R-:W-:Y:S01]  /*0840*/  FFMA R5, R0, R23, R5 ;  /* 0x0000001700057223 */ /* 0x000fe20000000005 */
[----:B------:R-:W-:-:S04]  /*0850*/  FMUL R7, R7, R24 ;  /* 0x0000001807077220 */ /* 0x000fc80000400000 */
[----:B------:R-:W-:-:S05]  /*0860*/  FFMA R5, R12, R7, R5 ;  /* 0x000000070c057223 */ /* 0x000fca0000000005 */
.L_x_0:
[----:B------:R-:W0:Y:S01]  /*0870*/  SHFL.BFLY PT, R0, R5, 0x10, 0x1f ;  /* 0x0e001f0005007f89 */ /* 0x000e2200000e0000 */
[C---:B------:R-:W-:Y:S02]  /*0880*/  LOP3.LUT P0, RZ, R3.reuse, 0x1f, RZ, 0xc0, !PT ;  /* 0x0000001f03ff7812 */ /* 0x040fe4000780c0ff */
[----:B------:R-:W-:Y:S01]  /*0890*/  ISETP.GE.AND P1, PT, R3, 0x10, PT ;  /* 0x000000100300780c */ /* 0x000fe20003f26270 */
[----:B0-----:R-:W-:Y:S01]  /*08a0*/  FADD R0, R0, R5 ;  /* 0x0000000500007221 */ /* 0x001fe20000000000 */
[----:B------:R-:W-:-:S04]  /*08b0*/  SHF.R.U32.HI R5, RZ, 0x3, R3 ;  /* 0x00000003ff057819 */ /* 0x000fc80000011603 */
[----:B------:R-:W0:Y:S01]  /*08c0*/  SHFL.BFLY PT, R7, R0, 0x8, 0x1f ;  /* 0x0d001f0000077f89 */ /* 0x000e2200000e0000 */
[----:B------:R-:W-:Y:S01]  /*08d0*/  LOP3.LUT R5, R5, 0x3c, RZ, 0xc0, !PT ;  /* 0x0000003c05057812 */ /* 0x000fe200078ec0ff */
[----:B0-----:R-:W-:-:S05]  /*08e0*/  FADD R7, R0, R7 ;  /* 0x0000000700077221 */ /* 0x001fca0000000000 */
[----:B------:R-:W0:Y:S02]  /*08f0*/  SHFL.BFLY PT, R6, R7, 0x4, 0x1f ;  /* 0x0c801f0007067f89 */ /* 0x000e2400000e0000 */
[----:B0-----:R-:W-:-:S05]  /*0900*/  FADD R6, R7, R6 ;  /* 0x0000000607067221 */ /* 0x001fca0000000000 */
[----:B------:R-:W0:Y:S02]  /*0910*/  SHFL.BFLY PT, R9, R6, 0x2, 0x1f ;  /* 0x0c401f0006097f89 */ /* 0x000e2400000e0000 */
[----:B0-----:R-:W-:-:S05]  /*0920*/  FADD R9, R6, R9 ;  /* 0x0000000906097221 */ /* 0x001fca0000000000 */
[----:B------:R-:W0:Y:S02]  /*0930*/  SHFL.BFLY PT, R8, R9, 0x1, 0x1f ;  /* 0x0c201f0009087f89 */ /* 0x000e2400000e0000 */
[----:B0-----:R-:W-:-:S05]  /*0940*/  FADD R8, R9, R8 ;  /* 0x0000000809087221 */ /* 0x001fca0000000000 */
[----:B------:R-:W-:Y:S04]  /*0950*/  @!P0 STS [R5], R8 ;  /* 0x0000000805008388 */ /* 0x000fe80000000800 */
[----:B------:R-:W-:Y:S01]  /*0960*/  BAR.SYNC.DEFER_BLOCKING 0x0 ;  /* 0x0000000000007b1d */ /* 0x000fe20000010000 */
[----:B------:R-:W-:-:S04]  /*0970*/  LOP3.LUT P0, RZ, R3, 0xf, RZ, 0xc0, !PT ;  /* 0x0000000f03ff7812 */ /* 0x000fc8000780c0ff */
[----:B------:R-:W-:Y:S01]  /*0980*/  ISETP.LT.AND P0, PT, R3, 0x10, !P0 ;  /* 0x000000100300780c */ /* 0x000fe20004701270 */
[----:B------:R-:W0:Y:S01]  /*0990*/  @!P1 LDS R10, [R3.X4] ;  /* 0x00000000030a9984 */ /* 0x000e220000004800 */
[----:B------:R-:W-:-:S04]  /*09a0*/  ISETP.NE.AND P1, PT, R4, RZ, PT ;  /* 0x000000ff0400720c */ /* 0x000fc80003f25270 */
[----:B------:R-:W-:Y:S01]  /*09b0*/  ISETP.LT.AND P1, PT, R2, 0x2400, !P1 ;  /* 0x000024000200780c */ /* 0x000fe20004f21270 */
[----:B0-----:R-:W0:Y:S02]  /*09c0*/  SHFL.BFLY PT, R7, R10, 0x8, 0x1f ;  /* 0x0d001f000a077f89 */ /* 0x001e2400000e0000 */
[----:B0-----:R-:W-:-:S05]  /*09d0*/  FADD R7, R10, R7 ;  /* 0x000000070a077221 */ /* 0x001fca0000000000 */
[----:B------:R-:W0:Y:S02]  /*09e0*/  SHFL.BFLY PT, R0, R7, 0x4, 0x1f ;  /* 0x0c801f0007007f89 */ /* 0x000e2400000e0000 */
[----:B0-----:R-:W-:-:S05]  /*09f0*/  FADD R0, R7, R0 ;  /* 0x0000000007007221 */ /* 0x001fca0000000000 */
[----:B------:R-:W0:Y:S02]  /*0a00*/  SHFL.BFLY PT, R9, R0, 0x2, 0x1f ;  /* 0x0c401f0000097f89 */ /* 0x000e2400000e0000 */
[----:B0-----:R-:W-:-:S05]  /*0a10*/  FADD R9, R0, R9 ;  /* 0x0000000900097221 */ /* 0x001fca0000000000 */
[----:B------:R-:W0:Y:S02]  /*0a20*/  SHFL.BFLY PT, R6, R9, 0x1, 0x1f ;  /* 0x0c201f0009067f89 */ /* 0x000e2400000e0000 */
[----:B0-----:R-:W-:-:S05]  /*0a30*/  FADD R6, R9, R6 ;  /* 0x0000000609067221 */ /* 0x001fca0000000000 */
[----:B------:R0:W-:Y:S04]  /*0a40*/  @P0 STS [R3.X4], R6 ;  /* 0x0000000603000388 */ /* 0x0001e80000004800 */
[----:B------:R-:W-:Y:S06]  /*0a50*/  BAR.SYNC.DEFER_BLOCKING 0x0 ;  /* 0x0000000000007b1d */ /* 0x000fec0000010000 */
[----:B------:R-:W-:Y:S05]  /*0a60*/  @!P1 EXIT ;  /* 0x000000000000994d */ /* 0x000fea0003800000 */
[----:B0-----:R-:W0:Y:S01]  /*0a70*/  LDS R5, [RZ] ;  /* 0x00000000ff057984 */ /* 0x001e220000000800 */
[----:B------:R-:W-:-:S05]  /*0a80*/  MOV R3, 0x4 ;  /* 0x0000000400037802 */ /* 0x000fca0000000f00 */
[----:B------:R-:W-:-:S05]  /*0a90*/  IMAD.WIDE R2, R2, R3, c[0x0][0x170] ;  /* 0x00005c0002027625 */ /* 0x000fca00078e0203 */
[----:B0-----:R-:W-:Y:S01]  /*0aa0*/  STG.E [R2.64], R5 ;  /* 0x0000000502007986 */ /* 0x001fe2000c101904 */
[----:B------:R-:W-:Y:S05]  /*0ab0*/  EXIT ;  /* 0x000000000000794d */ /* 0x000fea0003800000 */
.L_x_1:
[----:B------:R-:W-:-:S00]  /*0ac0*/  BRA `(.L_x_1) ;  /* 0xfffffff000007947 */ /* 0x000fc0000383ffff */
[----:B------:R-:W-:-:S00]  /*0ad0*/  NOP ;  /* 0x0000000000007918 */ /* 0x000fc00000000000 */
        /* <DEDUP_REMOVED lines=10> */
.L_x_2:


//--------------------- .nv.shared.triton_red_fused_addmm_0 --------------------------
	.section	.nv.shared.triton_red_fused_addmm_0,"aw",@nobits
	.sectionflags	@""
	.align	16
